//
// Generated by NVIDIA NVVM Compiler
//
// Compiler Build ID: CL-36424714
// Cuda compilation tools, release 13.0, V13.0.88
// Based on NVVM 20.0.0
//

.version 9.0
.target sm_100
.address_size 64

	// .globl	default_function_kernel

.visible .entry default_function_kernel(
	.param .u64 .ptr .align 1 default_function_kernel_param_0,
	.param .u64 .ptr .align 1 default_function_kernel_param_1,
	.param .u64 .ptr .align 1 default_function_kernel_param_2,
	.param .u64 .ptr .align 1 default_function_kernel_param_3
)
.maxntid 52
{
	.reg .b16 	%rs<6>;
	.reg .b32 	%r<9>;
	.reg .b32 	%f<5>;
	.reg .b64 	%rd<15>;

	ld.param.u64 	%rd1, [default_function_kernel_param_0];
	ld.param.u64 	%rd2, [default_function_kernel_param_1];
	ld.param.u64 	%rd3, [default_function_kernel_param_2];
	ld.param.u64 	%rd4, [default_function_kernel_param_3];
	cvta.to.global.u64 	%rd5, %rd2;
	cvta.to.global.u64 	%rd6, %rd3;
	cvta.to.global.u64 	%rd7, %rd1;
	cvta.to.global.u64 	%rd8, %rd4;
	mov.u32 	%r1, %ctaid.x;
	mov.u32 	%r2, %tid.x;
	mad.lo.s32 	%r3, %r1, 52, %r2;
	mul.wide.u32 	%rd9, %r3, 4;
	add.s64 	%rd10, %rd8, %rd9;
	ld.global.nc.f32 	%f1, [%rd10];
	mul.hi.u32 	%r4, %r1, 715827883;
	shr.u32 	%r5, %r4, 3;
	cvt.u16.u32 	%rs1, %r2;
	mul.lo.s16 	%rs2, %rs1, 20;
	shr.u16 	%rs3, %rs2, 8;
	mul.lo.s16 	%rs4, %rs3, 13;
	sub.s16 	%rs5, %rs1, %rs4;
	cvt.u32.u16 	%r6, %rs5;
	and.b32  	%r7, %r6, 255;
	mad.lo.s32 	%r8, %r5, 13, %r7;
	mul.wide.u32 	%rd11, %r8, 4;
	add.s64 	%rd12, %rd7, %rd11;
	ld.global.nc.f32 	%f2, [%rd12];
	add.s64 	%rd13, %rd6, %rd11;
	ld.global.nc.f32 	%f3, [%rd13];
	fma.rn.f32 	%f4, %f1, %f2, %f3;
	add.s64 	%rd14, %rd5, %rd9;
	st.global.f32 	[%rd14], %f4;
	ret;

}


// ===== COMPILED SASS (sm_100) =====

	.target	sm_100

	.elftype	@"ET_EXEC"


//--------------------- .note.nv.tkinfo           --------------------------
	.section	.note.nv.tkinfo,"",@"SHT_NOTE"
	.sectionflags	@"SHF_NOTE_NV_TKINFO"
	.tkinfo
        /*0018*/ 	.word	0x00000002
        /*0030*/ 	.string	""
        /*0030*/ 	.string	"ptxas"
        /*0030*/ 	.string	"Cuda compilation tools, release 13.0, V13.0.88"
        /*0030*/ 	.string	"Build cuda_13.0.r13.0/compiler.36424714_0"
        /*0030*/ 	.string	"-arch sm_100 -m 64 "



//--------------------- .note.nv.cuinfo           --------------------------
	.section	.note.nv.cuinfo,"",@"SHT_NOTE"
	.sectionflags	@"SHF_NOTE_NV_CUINFO"
        /*0018*/ 	.short	0x0002
        /*001a*/ 	.short	0x0064
        /*001c*/ 	.short	0x0082
	.zero		2


//--------------------- .nv.info                  --------------------------
	.section	.nv.info,"",@"SHT_CUDA_INFO"
	.align	4


	//----- nvinfo : EIATTR_REGCOUNT
	.align		4
        /*0000*/ 	.byte	0x04, 0x2f
        /*0002*/ 	.short	(.L_1 - .L_0)
	.align		4
.L_0:
        /*0004*/ 	.word	index@(default_function_kernel)
        /*0008*/ 	.word	0x0000000e


	//----- nvinfo : EIATTR_FRAME_SIZE
	.align		4
.L_1:
        /*000c*/ 	.byte	0x04, 0x11
        /*000e*/ 	.short	(.L_3 - .L_2)
	.align		4
.L_2:
        /*0010*/ 	.word	index@(default_function_kernel)
        /*0014*/ 	.word	0x00000000


	//----- nvinfo : EIATTR_MIN_STACK_SIZE
	.align		4
.L_3:
        /*0018*/ 	.byte	0x04, 0x12
        /*001a*/ 	.short	(.L_5 - .L_4)
	.align		4
.L_4:
        /*001c*/ 	.word	index@(default_function_kernel)
        /*0020*/ 	.word	0x00000000
.L_5:


//--------------------- .nv.compat                --------------------------
	.section	.nv.compat,"",@"SHT_CUDA_COMPAT_INFO"
	.align	4
        /*0000*/ 	.byte	0x02, 0x09, 0x00, 0x00, 0x02, 0x02, 0x01, 0x00, 0x02, 0x05, 0x05, 0x00, 0x03, 0x07, 0x01, 0x01
        /*0010*/ 	.byte	0x02, 0x03, 0x00, 0x00, 0x02, 0x06, 0x01, 0x00, 0x04, 0x0b, 0x08, 0x00, 0x09, 0x00, 0x00, 0x00
        /*0020*/ 	.byte	0x00, 0x00, 0x00, 0x00


//--------------------- .nv.info.default_function_kernel --------------------------
	.section	.nv.info.default_function_kernel,"",@"SHT_CUDA_INFO"
	.sectionflags	@""
	.align	4


	//----- nvinfo : EIATTR_CUDA_API_VERSION
	.align		4
        /*0000*/ 	.byte	0x04, 0x37
        /*0002*/ 	.short	(.L_7 - .L_6)
.L_6:
        /*0004*/ 	.word	0x00000082


	//----- nvinfo : EIATTR_KPARAM_INFO
	.align		4
.L_7:
        /*0008*/ 	.byte	0x04, 0x17
        /*000a*/ 	.short	(.L_9 - .L_8)
.L_8:
        /*000c*/ 	.word	0x00000000
        /*0010*/ 	.short	0x0003
        /*0012*/ 	.short	0x0018
        /*0014*/ 	.byte	0x00, 0xf5, 0x21, 0x00


	//----- nvinfo : EIATTR_KPARAM_INFO
	.align		4
.L_9:
        /*0018*/ 	.byte	0x04, 0x17
        /*001a*/ 	.short	(.L_11 - .L_10)
.L_10:
        /*001c*/ 	.word	0x00000000
        /*0020*/ 	.short	0x0002
        /*0022*/ 	.short	0x0010
        /*0024*/ 	.byte	0x00, 0xf5, 0x21, 0x00


	//----- nvinfo : EIATTR_KPARAM_INFO
	.align		4
.L_11:
        /*0028*/ 	.byte	0x04, 0x17
        /*002a*/ 	.short	(.L_13 - .L_12)
.L_12:
        /*002c*/ 	.word	0x00000000
        /*0030*/ 	.short	0x0001
        /*0032*/ 	.short	0x0008
        /*0034*/ 	.byte	0x00, 0xf5, 0x21, 0x00


	//----- nvinfo : EIATTR_KPARAM_INFO
	.align		4
.L_13:
        /*0038*/ 	.byte	0x04, 0x17
        /*003a*/ 	.short	(.L_15 - .L_14)
.L_14:
        /*003c*/ 	.word	0x00000000
        /*0040*/ 	.short	0x0000
        /*0042*/ 	.short	0x0000
        /*0044*/ 	.byte	0x00, 0xf5, 0x21, 0x00


	//----- nvinfo : EIATTR_SPARSE_MMA_MASK
	.align		4
.L_15:
        /*0048*/ 	.byte	0x03, 0x50
        /*004a*/ 	.short	0x0000


	//----- nvinfo : EIATTR_MAXREG_COUNT
	.align		4
        /*004c*/ 	.byte	0x03, 0x1b
        /*004e*/ 	.short	0x00ff


	//----- nvinfo : EIATTR_MERCURY_ISA_VERSION
	.align		4
        /*0050*/ 	.byte	0x03, 0x5f
        /*0052*/ 	.short	0x0101


	//----- nvinfo : EIATTR_VRC_CTA_INIT_COUNT
	.align		4
        /*0054*/ 	.byte	0x02, 0x4a
	.zero		1
	.zero		1


	//----- nvinfo : EIATTR_EXIT_INSTR_OFFSETS
	.align		4
        /*0058*/ 	.byte	0x04, 0x1c
        /*005a*/ 	.short	(.L_17 - .L_16)


	//   ....[0]....
.L_16:
        /*005c*/ 	.word	0x000001f0


	//----- nvinfo : EIATTR_MAX_THREADS
	.align		4
.L_17:
        /*0060*/ 	.byte	0x04, 0x05
        /*0062*/ 	.short	(.L_19 - .L_18)
.L_18:
        /*0064*/ 	.word	0x00000034
        /*0068*/ 	.word	0x00000001
        /*006c*/ 	.word	0x00000001


	//----- nvinfo : EIATTR_CBANK_PARAM_SIZE
	.align		4
.L_19:
        /*0070*/ 	.byte	0x03, 0x19
        /*0072*/ 	.short	0x0020


	//----- nvinfo : EIATTR_PARAM_CBANK
	.align		4
        /*0074*/ 	.byte	0x04, 0x0a
        /*0076*/ 	.short	(.L_21 - .L_20)
	.align		4
.L_20:
        /*0078*/ 	.word	index@(.nv.constant0.default_function_kernel)
        /*007c*/ 	.short	0x0380
        /*007e*/ 	.short	0x0020


	//----- nvinfo : EIATTR_SW_WAR
	.align		4
.L_21:
        /*0080*/ 	.byte	0x04, 0x36
        /*0082*/ 	.short	(.L_23 - .L_22)
.L_22:
        /*0084*/ 	.word	0x00000008
.L_23:


//--------------------- .nv.callgraph             --------------------------
	.section	.nv.callgraph,"",@"SHT_CUDA_CALLGRAPH"
	.align	4
	.sectionentsize	8
	.align		4
        /*0000*/ 	.word	0x00000000
	.align		4
        /*0004*/ 	.word	0xffffffff
	.align		4
        /*0008*/ 	.word	0x00000000
	.align		4
        /*000c*/ 	.word	0xfffffffe
	.align		4
        /*0010*/ 	.word	0x00000000
	.align		4
        /*0014*/ 	.word	0xfffffffd
	.align		4
        /*0018*/ 	.word	0x00000000
	.align		4
        /*001c*/ 	.word	0xfffffffc


//--------------------- .text.default_function_kernel --------------------------
	.section	.text.default_function_kernel,"ax",@progbits
	.align	128
        .global         default_function_kernel
        .type           default_function_kernel,@function
        .size           default_function_kernel,(.L_x_1 - default_function_kernel)
        .other          default_function_kernel,@"STO_CUDA_ENTRY STV_DEFAULT"
default_function_kernel:
.text.default_function_kernel:
[----:B------:R-:W-:Y:S01]  /*0000*/  LDC R1, c[0x0][0x37c] ;  /* 0x0000df00ff017b82 */ /* 0x000fe20000000800 */
[----:B------:R-:W0:Y:S07]  /*0010*/  S2R R10, SR_TID.X ;  /* 0x00000000000a7919 */ /* 0x000e2e0000002100 */
[----:B------:R-:W1:Y:S01]  /*0020*/  LDC.64 R6, c[0x0][0x398] ;  /* 0x0000e600ff067b82 */ /* 0x000e620000000a00 */
[----:B------:R-:W2:Y:S01]  /*0030*/  LDCU.64 UR4, c[0x0][0x358] ;  /* 0x00006b00ff0477ac */ /* 0x000ea20008000a00 */
[----:B------:R-:W3:Y:S06]  /*0040*/  S2R R11, SR_CTAID.X ;  /* 0x00000000000b7919 */ /* 0x000eec0000002500 */
[----:B------:R-:W4:Y:S08]  /*0050*/  LDC.64 R4, c[0x0][0x380] ;  /* 0x0000e000ff047b82 */ /* 0x000f300000000a00 */
[----:B------:R-:W5:Y:S01]  /*0060*/  LDC.64 R2, c[0x0][0x390] ;  /* 0x0000e400ff027b82 */ /* 0x000f620000000a00 */
[----:B0-----:R-:W-:-:S05]  /*0070*/  PRMT R0, R10, 0x9910, RZ ;  /* 0x000099100a007816 */ /* 0x001fca00000000ff */
[----:B------:R-:W-:-:S05]  /*0080*/  IMAD R0, R0, 0x14, RZ ;  /* 0x0000001400007824 */ /* 0x000fca00078e02ff */
[----:B------:R-:W-:-:S04]  /*0090*/  LOP3.LUT R0, R0, 0xffff, RZ, 0xc0, !PT ;  /* 0x0000ffff00007812 */ /* 0x000fc800078ec0ff */
[----:B------:R-:W-:-:S04]  /*00a0*/  SHF.R.U32.HI R0, RZ, 0x8, R0 ;  /* 0x00000008ff007819 */ /* 0x000fc80000011600 */
[----:B------:R-:W-:-:S05]  /*00b0*/  PRMT R0, R0, 0x9910, RZ ;  /* 0x0000991000007816 */ /* 0x000fca00000000ff */
[----:B------:R-:W-:-:S05]  /*00c0*/  IMAD R0, R0, 0xd, RZ ;  /* 0x0000000d00007824 */ /* 0x000fca00078e02ff */
[----:B------:R-:W-:-:S04]  /*00d0*/  IADD3 R0, PT, PT, RZ, -R0, RZ ;  /* 0x80000000ff007210 */ /* 0x000fc80007ffe0ff */
[----:B------:R-:W-:Y:S01]  /*00e0*/  PRMT R8, R0, 0x7710, RZ ;  /* 0x0000771000087816 */ /* 0x000fe200000000ff */
[----:B---3--:R-:W-:-:S03]  /*00f0*/  IMAD.HI.U32 R0, R11, 0x2aaaaaab, RZ ;  /* 0x2aaaaaab0b007827 */ /* 0x008fc600078e00ff */
[----:B------:R-:W-:Y:S01]  /*0100*/  IADD3 R8, PT, PT, R8, R10, RZ ;  /* 0x0000000a08087210 */ /* 0x000fe20007ffe0ff */
[----:B------:R-:W-:Y:S01]  /*0110*/  IMAD R11, R11, 0x34, R10 ;  /* 0x000000340b0b7824 */ /* 0x000fe200078e020a */
[----:B------:R-:W-:Y:S02]  /*0120*/  SHF.R.U32.HI R0, RZ, 0x3, R0 ;  /* 0x00000003ff007819 */ /* 0x000fe40000011600 */
[----:B------:R-:W-:Y:S01]  /*0130*/  LOP3.LUT R9, R8, 0xff, RZ, 0xc0, !PT ;  /* 0x000000ff08097812 */ /* 0x000fe200078ec0ff */
[----:B-1----:R-:W-:-:S04]  /*0140*/  IMAD.WIDE.U32 R6, R11, 0x4, R6 ;  /* 0x000000040b067825 */ /* 0x002fc800078e0006 */
[----:B------:R-:W-:Y:S02]  /*0150*/  IMAD R9, R0, 0xd, R9 ;  /* 0x0000000d00097824 */ /* 0x000fe400078e0209 */
[----:B--2---:R-:W2:Y:S02]  /*0160*/  LDG.E.CONSTANT R6, desc[UR4][R6.64] ;  /* 0x0000000406067981 */ /* 0x004ea4000c1e9900 */
[----:B----4-:R-:W-:-:S04]  /*0170*/  IMAD.WIDE.U32 R4, R9, 0x4, R4 ;  /* 0x0000000409047825 */ /* 0x010fc800078e0004 */
[----:B-----5:R-:W-:Y:S02]  /*0180*/  IMAD.WIDE.U32 R2, R9, 0x4, R2 ;  /* 0x0000000409027825 */ /* 0x020fe400078e0002 */
[----:B------:R-:W2:Y:S01]  /*0190*/  LDG.E.CONSTANT R5, desc[UR4][R4.64] ;  /* 0x0000000404057981 */ /* 0x000ea2000c1e9900 */
[----:B------:R-:W0:Y:S03]  /*01a0*/  LDC.64 R8, c[0x0][0x388] ;  /* 0x0000e200ff087b82 */ /* 0x000e260000000a00 */
[----:B------:R-:W2:Y:S01]  /*01b0*/  LDG.E.CONSTANT R3, desc[UR4][R2.64] ;  /* 0x0000000402037981 */ /* 0x000ea2000c1e9900 */
[----:B0-----:R-:W-:-:S04]  /*01c0*/  IMAD.WIDE.U32 R8, R11, 0x4, R8 ;  /* 0x000000040b087825 */ /* 0x001fc800078e0008 */
[----:B--2---:R-:W-:-:S05]  /*01d0*/  FFMA R11, R6, R5, R3 ;  /* 0x00000005060b7223 */ /* 0x004fca0000000003 */
[----:B------:R-:W-:Y:S01]  /*01e0*/  STG.E desc[UR4][R8.64], R11 ;  /* 0x0000000b08007986 */ /* 0x000fe2000c101904 */
[----:B------:R-:W-:Y:S05]  /*01f0*/  EXIT ;  /* 0x000000000000794d */ /* 0x000fea0003800000 */
.L_x_0:
[----:B------:R-:W-:-:S00]  /*0200*/  BRA `(.L_x_0) ;  /* 0xfffffffc00fc7947 */ /* 0x000fc0000383ffff */
[----:B------:R-:W-:-:S00]  /*0210*/  NOP ;  /* 0x0000000000007918 */ /* 0x000fc00000000000 */
        /* <DEDUP_REMOVED lines=14> */
.L_x_1:


//--------------------- .nv.shared.reserved.0     --------------------------
	.section	.nv.shared.reserved.0,"aw",@nobits
	.weak		__nv_reservedSMEM_offset_0_alias
	.size		__nv_reservedSMEM_offset_0_alias, 0, 64
	.other		__nv_reservedSMEM_offset_0_alias,@"STO_CUDA_RESERVED_SHARED STV_DEFAULT"
__nv_reservedSMEM_offset_0_alias:
	.zero		0
	.zero		64


//--------------------- .nv.constant0.default_function_kernel --------------------------
	.section	.nv.constant0.default_function_kernel,"a",@progbits
	.sectionflags	@""
	.align	4
.nv.constant0.default_function_kernel:
	.zero		928


//--------------------- SYMBOLS --------------------------

	.type		.nv.reservedSmem.offset0,@object
	.size		.nv.reservedSmem.offset0,0x4
